	.headerflags	@"EF_CUDA_TEXMODE_UNIFIED EF_CUDA_64BIT_ADDRESS EF_CUDA_ACCELERATORS EF_CUDA_SM90 EF_CUDA_VIRTUAL_SM(EF_CUDA_SM90)"
	.elftype	@"ET_EXEC"


//--------------------- .nv.info                  --------------------------
	.section	.nv.info,"",@"SHT_CUDA_INFO"
	.align	4


	//----- nvinfo : EIATTR_REGCOUNT
	.align		4
        /*0000*/ 	.byte	0x04, 0x2f
        /*0002*/ 	.short	(.L_1 - .L_0)
	.align		4
.L_0:
        /*0004*/ 	.word	index@(triton_poi_fused_17)
        /*0008*/ 	.word	0x0000001f


	//----- nvinfo : EIATTR_MIN_STACK_SIZE
	.align		4
.L_1:
        /*000c*/ 	.byte	0x04, 0x12
        /*000e*/ 	.short	(.L_3 - .L_2)
	.align		4
.L_2:
        /*0010*/ 	.word	index@(triton_poi_fused_17)
        /*0014*/ 	.word	0x00000000


	//----- nvinfo : EIATTR_FRAME_SIZE
	.align		4
.L_3:
        /*0018*/ 	.byte	0x04, 0x11
        /*001a*/ 	.short	(.L_5 - .L_4)
	.align		4
.L_4:
        /*001c*/ 	.word	index@(triton_poi_fused_17)
        /*0020*/ 	.word	0x00000000


	//----- nvinfo : EIATTR_MIN_STACK_SIZE
	.align		4
.L_5:
        /*0024*/ 	.byte	0x04, 0x12
        /*0026*/ 	.short	(.L_7 - .L_6)
	.align		4
.L_6:
        /*0028*/ 	.word	index@(triton_poi_fused_17)
        /*002c*/ 	.word	0x00000000
.L_7:


//--------------------- .nv.info.triton_poi_fused_17 --------------------------
	.section	.nv.info.triton_poi_fused_17,"",@"SHT_CUDA_INFO"
	.sectionflags	@""
	.align	4


	//----- nvinfo : EIATTR_CUDA_API_VERSION
	.align		4
        /*0000*/ 	.byte	0x04, 0x37
        /*0002*/ 	.short	(.L_9 - .L_8)
.L_8:
        /*0004*/ 	.word	0x0000007c


	//----- nvinfo : EIATTR_KPARAM_INFO
	.align		4
.L_9:
        /*0008*/ 	.byte	0x04, 0x17
        /*000a*/ 	.short	(.L_11 - .L_10)
.L_10:
        /*000c*/ 	.word	0x00000000
        /*0010*/ 	.short	0x0003
        /*0012*/ 	.short	0x0014
        /*0014*/ 	.byte	0x00, 0xf0, 0x11, 0x00


	//----- nvinfo : EIATTR_KPARAM_INFO
	.align		4
.L_11:
        /*0018*/ 	.byte	0x04, 0x17
        /*001a*/ 	.short	(.L_13 - .L_12)
.L_12:
        /*001c*/ 	.word	0x00000000
        /*0020*/ 	.short	0x0002
        /*0022*/ 	.short	0x0010
        /*0024*/ 	.byte	0x00, 0xf0, 0x11, 0x00


	//----- nvinfo : EIATTR_KPARAM_INFO
	.align		4
.L_13:
        /*0028*/ 	.byte	0x04, 0x17
        /*002a*/ 	.short	(.L_15 - .L_14)
.L_14:
        /*002c*/ 	.word	0x00000000
        /*0030*/ 	.short	0x0001
        /*0032*/ 	.short	0x0008
        /*0034*/ 	.byte	0x00, 0xf4, 0x21, 0x00


	//----- nvinfo : EIATTR_KPARAM_INFO
	.align		4
.L_15:
        /*0038*/ 	.byte	0x04, 0x17
        /*003a*/ 	.short	(.L_17 - .L_16)
.L_16:
        /*003c*/ 	.word	0x00000000
        /*0040*/ 	.short	0x0000
        /*0042*/ 	.short	0x0000
        /*0044*/ 	.byte	0x00, 0xf4, 0x21, 0x00


	//----- nvinfo : EIATTR_SPARSE_MMA_MASK
	.align		4
.L_17:
        /*0048*/ 	.byte	0x03, 0x50
        /*004a*/ 	.short	0x0000


	//----- nvinfo : EIATTR_MAXREG_COUNT
	.align		4
        /*004c*/ 	.byte	0x03, 0x1b
        /*004e*/ 	.short	0x00ff


	//----- nvinfo : EIATTR_EXIT_INSTR_OFFSETS
	.align		4
        /*0050*/ 	.byte	0x04, 0x1c
        /*0052*/ 	.short	(.L_19 - .L_18)


	//   ....[0]....
.L_18:
        /*0054*/ 	.word	0x000005e0


	//   ....[1]....
        /*0058*/ 	.word	0x00000630


	//----- nvinfo : EIATTR_REQNTID
	.align		4
.L_19:
        /*005c*/ 	.byte	0x04, 0x10
        /*005e*/ 	.short	(.L_21 - .L_20)
.L_20:
        /*0060*/ 	.word	0x00000080
        /*0064*/ 	.word	0x00000001
        /*0068*/ 	.word	0x00000001


	//----- nvinfo : EIATTR_CBANK_PARAM_SIZE
	.align		4
.L_21:
        /*006c*/ 	.byte	0x03, 0x19
        /*006e*/ 	.short	0x0018


	//----- nvinfo : EIATTR_PARAM_CBANK
	.align		4
        /*0070*/ 	.byte	0x04, 0x0a
        /*0072*/ 	.short	(.L_23 - .L_22)
	.align		4
.L_22:
        /*0074*/ 	.word	index@(.nv.constant0.triton_poi_fused_17)
        /*0078*/ 	.short	0x0210
        /*007a*/ 	.short	0x0018


	//----- nvinfo : EIATTR_SW_WAR
	.align		4
.L_23:
        /*007c*/ 	.byte	0x04, 0x36
        /*007e*/ 	.short	(.L_25 - .L_24)
.L_24:
        /*0080*/ 	.word	0x00000008
.L_25:


//--------------------- .nv.callgraph             --------------------------
	.section	.nv.callgraph,"",@"SHT_CUDA_CALLGRAPH"
	.align	4
	.sectionentsize	8
	.align		4
        /*0000*/ 	.word	0x00000000
	.align		4
        /*0004*/ 	.word	0xffffffff
	.align		4
        /*0008*/ 	.word	0x00000000
	.align		4
        /*000c*/ 	.word	0xfffffffe
	.align		4
        /*0010*/ 	.word	0x00000000
	.align		4
        /*0014*/ 	.word	0xfffffffd
	.align		4
        /*0018*/ 	.word	0x00000000
	.align		4
        /*001c*/ 	.word	0xfffffffc


//--------------------- .text.triton_poi_fused_17 --------------------------
	.section	.text.triton_poi_fused_17,"ax",@progbits
	.sectionflags	@"SHF_BARRIERS=1"
	.align	128
        .global         triton_poi_fused_17
        .type           triton_poi_fused_17,@function
        .size           triton_poi_fused_17,(.L_x_1 - triton_poi_fused_17)
        .other          triton_poi_fused_17,@"STO_CUDA_ENTRY STV_DEFAULT"
triton_poi_fused_17:
.text.triton_poi_fused_17:
[----:B------:R-:W0:Y:S01]  /*0000*/  LDC R1, c[0x0][0x28] ;  /* 0x00000a00ff017b82 */ /* 0x000e220000000800 */
[----:B------:R-:W1:Y:S07]  /*0010*/  S2R R0, SR_CTAID.X ;  /* 0x0000000000007919 */ /* 0x000e6e0000002500 */
[----:B------:R-:W2:Y:S01]  /*0020*/  LDC.64 R14, c[0x0][0x210] ;  /* 0x00008400ff0e7b82 */ /* 0x000ea20000000a00 */
[----:B------:R-:W-:Y:S01]  /*0030*/  IMAD.MOV.U32 R19, RZ, RZ, RZ ;  /* 0x000000ffff137224 */ /* 0x000fe200078e00ff */
[----:B------:R-:W-:Y:S01]  /*0040*/  ULDC.64 UR6, c[0x0][0x208] ;  /* 0x0000820000067ab9 */ /* 0x000fe20000000a00 */
[----:B------:R-:W3:Y:S01]  /*0050*/  S2R R21, SR_TID.X ;  /* 0x0000000000157919 */ /* 0x000ee20000002100 */
[----:B------:R-:W4:Y:S01]  /*0060*/  S2R R18, SR_CTAID.Y ;  /* 0x0000000000127919 */ /* 0x000f220000002600 */
[----:B------:R-:W-:-:S02]  /*0070*/  IMAD.MOV.U32 R20, RZ, RZ, RZ ;  /* 0x000000ffff147224 */ /* 0x000fc400078e00ff */
[----:B-1----:R-:W-:Y:S01]  /*0080*/  IMAD.SHL.U32 R0, R0, 0x10, RZ ;  /* 0x0000001000007824 */ /* 0x002fe200078e00ff */
[----:B---3--:R-:W-:-:S04]  /*0090*/  SHF.R.U32.HI R17, RZ, 0x4, R21 ;  /* 0x00000004ff117819 */ /* 0x008fc80000011615 */
[----:B------:R-:W-:Y:S01]  /*00a0*/  LOP3.LUT R6, R0, 0xf, R21, 0xf8, !PT ;  /* 0x0000000f00067812 */ /* 0x000fe200078ef815 */
[----:B----4-:R-:W-:Y:S01]  /*00b0*/  IMAD.SHL.U32 R16, R18, 0x40, RZ ;  /* 0x0000004012107824 */ /* 0x010fe200078e00ff */
[----:B------:R-:W-:Y:S02]  /*00c0*/  SGXT.U32 R17, R17, 0x3 ;  /* 0x000000031111781a */ /* 0x000fe40000000000 */
[----:B------:R-:W-:Y:S02]  /*00d0*/  ISETP.GE.AND P0, PT, R6, 0x9, PT ;  /* 0x000000090600780c */ /* 0x000fe40003f06270 */
[----:B------:R-:W-:Y:S02]  /*00e0*/  LOP3.LUT R2, R16, R17, RZ, 0xfc, !PT ;  /* 0x0000001110027212 */ /* 0x000fe400078efcff */
[----:B------:R-:W-:Y:S02]  /*00f0*/  LOP3.LUT R3, R16, 0x8, R17, 0xfe, !PT ;  /* 0x0000000810037812 */ /* 0x000fe400078efe11 */
[----:B------:R-:W-:Y:S01]  /*0100*/  LOP3.LUT R4, R16, 0x10, R17, 0xfe, !PT ;  /* 0x0000001010047812 */ /* 0x000fe200078efe11 */
[--C-:B------:R-:W-:Y:S01]  /*0110*/  IMAD R27, R2, 0x9, R6.reuse ;  /* 0x00000009021b7824 */ /* 0x100fe200078e0206 */
        /* <DEDUP_REMOVED lines=9> */
[----:B------:R-:W-:-:S02]  /*01b0*/  IMAD R11, R11, 0x9, R6 ;  /* 0x000000090b0b7824 */ /* 0x000fc400078e0206 */
[--C-:B------:R-:W-:Y:S02]  /*01c0*/  IMAD R13, R13, 0x9, R6.reuse ;  /* 0x000000090d0d7824 */ /* 0x100fe400078e0206 */
[----:B------:R-:W-:Y:S02]  /*01d0*/  IMAD R23, R23, 0x9, R6 ;  /* 0x0000000917177824 */ /* 0x000fe400078e0206 */
[----:B--2---:R-:W-:-:S04]  /*01e0*/  IMAD.WIDE R26, R27, 0x4, R14 ;  /* 0x000000041b1a7825 */ /* 0x004fc800078e020e */
[--C-:B------:R-:W-:Y:S01]  /*01f0*/  IMAD.WIDE R2, R3, 0x4, R14.reuse ;  /* 0x0000000403027825 */ /* 0x100fe200078e020e */
[----:B------:R1:W2:Y:S01]  /*0200*/  @!P0 LDG.E.EL R19, desc[UR6][R26.64] ;  /* 0x000000061a138981 */ /* 0x0002a2000c2e1900 */
[----:B------:R-:W-:Y:S02]  /*0210*/  CS2R R24, SRZ ;  /* 0x0000000000187805 */ /* 0x000fe4000001ff00 */
[--C-:B------:R-:W-:Y:S01]  /*0220*/  IMAD.WIDE R4, R5, 0x4, R14.reuse ;  /* 0x0000000405047825 */ /* 0x100fe200078e020e */
[----:B------:R3:W4:Y:S03]  /*0230*/  @!P0 LDG.E.EL R20, desc[UR6][R2.64] ;  /* 0x0000000602148981 */ /* 0x000726000c2e1900 */
[----:B------:R-:W-:-:S04]  /*0240*/  IMAD.WIDE R6, R7, 0x4, R14 ;  /* 0x0000000407067825 */ /* 0x000fc800078e020e */
[----:B------:R-:W-:-:S04]  /*0250*/  IMAD.WIDE R8, R9, 0x4, R14 ;  /* 0x0000000409087825 */ /* 0x000fc800078e020e */
[----:B------:R-:W-:-:S04]  /*0260*/  IMAD.WIDE R10, R11, 0x4, R14 ;  /* 0x000000040b0a7825 */ /* 0x000fc800078e020e */
[--C-:B------:R-:W-:Y:S01]  /*0270*/  IMAD.WIDE R12, R13, 0x4, R14.reuse ;  /* 0x000000040d0c7825 */ /* 0x100fe200078e020e */
[----:B-1----:R-:W-:Y:S01]  /*0280*/  CS2R R26, SRZ ;  /* 0x00000000001a7805 */ /* 0x002fe2000001ff00 */
[----:B------:R-:W5:Y:S02]  /*0290*/  @!P0 LDG.E.EL R24, desc[UR6][R6.64] ;  /* 0x0000000606188981 */ /* 0x000f64000c2e1900 */
[----:B------:R-:W-:Y:S01]  /*02a0*/  IMAD.WIDE R14, R23, 0x4, R14 ;  /* 0x00000004170e7825 */ /* 0x000fe200078e020e */
[----:B------:R-:W-:Y:S01]  /*02b0*/  HFMA2.MMA R23, -RZ, RZ, 0, 0 ;  /* 0x00000000ff177435 */ /* 0x000fe200000001ff */
[----:B------:R-:W5:Y:S02]  /*02c0*/  @!P0 LDG.E.EL R25, desc[UR6][R10.64] ;  /* 0x000000060a198981 */ /* 0x000f64000c2e1900 */
[----:B------:R-:W-:Y:S02]  /*02d0*/  IMAD.MOV.U32 R22, RZ, RZ, RZ ;  /* 0x000000ffff167224 */ /* 0x000fe400078e00ff */
[----:B------:R-:W5:Y:S04]  /*02e0*/  @!P0 LDG.E.EL R27, desc[UR6][R12.64] ;  /* 0x000000060c1b8981 */ /* 0x000f68000c2e1900 */
[----:B------:R-:W5:Y:S04]  /*02f0*/  @!P0 LDG.E.EL R22, desc[UR6][R4.64] ;  /* 0x0000000604168981 */ /* 0x000f68000c2e1900 */
[----:B------:R1:W5:Y:S04]  /*0300*/  @!P0 LDG.E.EL R23, desc[UR6][R8.64] ;  /* 0x0000000608178981 */ /* 0x000368000c2e1900 */
[----:B------:R-:W5:Y:S01]  /*0310*/  @!P0 LDG.E.EL R26, desc[UR6][R14.64] ;  /* 0x000000060e1a8981 */ /* 0x000f62000c2e1900 */
[----:B------:R-:W1:Y:S01]  /*0320*/  S2UR UR5, SR_CgaCtaId ;  /* 0x00000000000579c3 */ /* 0x000e620000008800 */
[----:B---3--:R-:W-:Y:S01]  /*0330*/  IMAD.SHL.U32 R2, R21, 0x40, RZ ;  /* 0x0000004015027824 */ /* 0x008fe200078e00ff */
[----:B------:R-:W-:-:S04]  /*0340*/  UMOV UR4, 0x400 ;  /* 0x0000040000047882 */ /* 0x000fc80000000000 */
[----:B------:R-:W-:-:S04]  /*0350*/  LOP3.LUT R2, R2, 0x3c0, RZ, 0xc0, !PT ;  /* 0x000003c002027812 */ /* 0x000fc800078ec0ff */
[----:B------:R-:W-:Y:S01]  /*0360*/  LOP3.LUT R3, R2, R17, RZ, 0xfc, !PT ;  /* 0x0000001102037212 */ /* 0x000fe200078efcff */
[----:B01----:R-:W-:-:S06]  /*0370*/  UPRMT UR4, UR5, 0x654, UR4 ;  /* 0x0000065405047896 */ /* 0x003fcc0008000004 */
[----:B------:R-:W-:-:S05]  /*0380*/  LEA.HI R2, R2, UR4, RZ, 0x1e ;  /* 0x0000000402027c11 */ /* 0x000fca000f8ff0ff */
[----:B------:R-:W-:Y:S01]  /*0390*/  IMAD R28, R3, 0x4, R2 ;  /* 0x00000004031c7824 */ /* 0x000fe200078e0202 */
[C---:B------:R-:W-:Y:S01]  /*03a0*/  LOP3.LUT R2, R21.reuse, 0x70, RZ, 0xc0, !PT ;  /* 0x0000007015027812 */ /* 0x040fe200078ec0ff */
[----:B------:R-:W-:-:S03]  /*03b0*/  IMAD.SHL.U32 R21, R21, 0x4, RZ ;  /* 0x0000000415157824 */ /* 0x000fc600078e00ff */
[----:B------:R-:W-:Y:S02]  /*03c0*/  IADD3 R3, R2, UR4, RZ ;  /* 0x0000000402037c10 */ /* 0x000fe4000fffe0ff */
[----:B------:R-:W-:-:S05]  /*03d0*/  LOP3.LUT R8, R21, 0x1fc, RZ, 0xc0, !PT ;  /* 0x000001fc15087812 */ /* 0x000fca00078ec0ff */
[----:B------:R-:W-:Y:S01]  /*03e0*/  IMAD R4, R8, 0x4, R3 ;  /* 0x0000000408047824 */ /* 0x000fe200078e0203 */
[----:B------:R-:W-:Y:S02]  /*03f0*/  SHF.R.S32.HI R3, RZ, 0x19, R18 ;  /* 0x00000019ff037819 */ /* 0x000fe40000011412 */
[----:B------:R-:W-:Y:S02]  /*0400*/  LOP3.LUT R16, R16, 0x3c, R21, 0xf8, !PT ;  /* 0x0000003c10107812 */ /* 0x000fe400078ef815 */
[----:B------:R-:W-:-:S04]  /*0410*/  SGXT R3, R3, 0x1 ;  /* 0x000000010303781a */ /* 0x000fc80000000200 */
[----:B------:R-:W-:Y:S02]  /*0420*/  LEA.HI R9, R3, R16, RZ, 0x7 ;  /* 0x0000001003097211 */ /* 0x000fe400078f38ff */
[----:B------:R-:W0:Y:S02]  /*0430*/  LDC.64 R2, c[0x0][0x218] ;  /* 0x00008600ff027b82 */ /* 0x000e240000000a00 */
[----:B------:R-:W-:Y:S02]  /*0440*/  LOP3.LUT R11, R9, 0xffffff80, RZ, 0xc0, !PT ;  /* 0xffffff80090b7812 */ /* 0x000fe400078ec0ff */
[----:B------:R-:W-:Y:S02]  /*0450*/  SHF.R.S32.HI R10, RZ, 0x7, R9 ;  /* 0x00000007ff0a7819 */ /* 0x000fe40000011409 */
[----:B------:R-:W-:Y:S01]  /*0460*/  LOP3.LUT R9, R0, R17, RZ, 0xfc, !PT ;  /* 0x0000001100097212 */ /* 0x000fe200078efcff */
[----:B------:R-:W-:Y:S01]  /*0470*/  IMAD.IADD R11, R16, 0x1, -R11 ;  /* 0x00000001100b7824 */ /* 0x000fe200078e0a0b */
[----:B------:R-:W-:-:S02]  /*0480*/  LOP3.LUT R0, R0, 0x8, R17, 0xfe, !PT ;  /* 0x0000000800007812 */ /* 0x000fc400078efe11 */
[----:B------:R-:W-:Y:S01]  /*0490*/  LOP3.LUT R13, R8, 0x200, RZ, 0xfc, !PT ;  /* 0x00000200080d7812 */ /* 0x000fe200078efcff */
[----:B------:R-:W-:Y:S01]  /*04a0*/  IMAD R12, R10, 0x480, R11 ;  /* 0x000004800a0c7824 */ /* 0x000fe200078e020b */
[C---:B------:R-:W-:Y:S02]  /*04b0*/  ISETP.GE.AND P1, PT, R9.reuse, 0x9, PT ;  /* 0x000000090900780c */ /* 0x040fe40003f26270 */
[----:B------:R-:W-:Y:S01]  /*04c0*/  ISETP.GE.AND P0, PT, R0, 0x9, PT ;  /* 0x000000090000780c */ /* 0x000fe20003f06270 */
[----:B------:R-:W-:Y:S01]  /*04d0*/  IMAD R11, R9, 0x80, R12 ;  /* 0x00000080090b7824 */ /* 0x000fe200078e020c */
[----:B------:R-:W-:-:S04]  /*04e0*/  SHF.R.U32.HI R13, RZ, 0x2, R13 ;  /* 0x00000002ff0d7819 */ /* 0x000fc8000001160d */
[----:B------:R-:W-:Y:S01]  /*04f0*/  LOP3.LUT R13, R13, 0xf0, RZ, 0xc0, !PT ;  /* 0x000000f00d0d7812 */ /* 0x000fe200078ec0ff */
[----:B0-----:R-:W-:-:S03]  /*0500*/  IMAD.WIDE R10, R11, 0x4, R2 ;  /* 0x000000040b0a7825 */ /* 0x001fc600078e0202 */
[----:B------:R-:W-:-:S05]  /*0510*/  IADD3 R13, R13, UR4, RZ ;  /* 0x000000040d0d7c10 */ /* 0x000fca000fffe0ff */
[----:B------:R-:W-:Y:S01]  /*0520*/  IMAD R13, R8, 0x4, R13 ;  /* 0x00000004080d7824 */ /* 0x000fe200078e020d */
[----:B--2---:R-:W-:Y:S04]  /*0530*/  STS [R28], R19 ;  /* 0x000000131c007388 */ /* 0x004fe80000000800 */
[----:B----4-:R-:W-:Y:S04]  /*0540*/  STS [R28+0x20], R20 ;  /* 0x000020141c007388 */ /* 0x010fe80000000800 */
[----:B-----5:R-:W-:Y:S04]  /*0550*/  STS [R28+0x60], R24 ;  /* 0x000060181c007388 */ /* 0x020fe80000000800 */
[----:B------:R-:W-:Y:S04]  /*0560*/  STS [R28+0xa0], R25 ;  /* 0x0000a0191c007388 */ /* 0x000fe80000000800 */
[----:B------:R-:W-:Y:S04]  /*0570*/  STS [R28+0xc0], R27 ;  /* 0x0000c01b1c007388 */ /* 0x000fe80000000800 */
[----:B------:R-:W-:Y:S04]  /*0580*/  STS [R28+0x40], R22 ;  /* 0x000040161c007388 */ /* 0x000fe80000000800 */
[----:B------:R-:W-:Y:S04]  /*0590*/  STS [R28+0x80], R23 ;  /* 0x000080171c007388 */ /* 0x000fe80000000800 */
[----:B------:R-:W-:Y:S01]  /*05a0*/  STS [R28+0xe0], R26 ;  /* 0x0000e01a1c007388 */ /* 0x000fe20000000800 */
[----:B------:R-:W-:Y:S06]  /*05b0*/  BAR.SYNC.DEFER_BLOCKING 0x0 ;  /* 0x0000000000007b1d */ /* 0x000fec0000010000 */
[----:B------:R-:W0:Y:S04]  /*05c0*/  LDS.128 R4, [R4] ;  /* 0x0000000004047984 */ /* 0x000e280000000c00 */
[----:B0-----:R0:W-:Y:S02]  /*05d0*/  @!P1 STG.E.128 desc[UR6][R10.64], R4 ;  /* 0x000000040a009986 */ /* 0x0011e4000c101d06 */
[----:B0-----:R-:W-:Y:S05]  /*05e0*/  @P0 EXIT ;  /* 0x000000000000094d */ /* 0x001fea0003800000 */
[----:B0-----:R-:W0:Y:S01]  /*05f0*/  LDS.128 R8, [R13+0x800] ;  /* 0x000800000d087984 */ /* 0x001e220000000c00 */
[----:B------:R-:W-:-:S04]  /*0600*/  IMAD R5, R0, 0x80, R12 ;  /* 0x0000008000057824 */ /* 0x000fc800078e020c */
[----:B------:R-:W-:-:S05]  /*0610*/  IMAD.WIDE R2, R5, 0x4, R2 ;  /* 0x0000000405027825 */ /* 0x000fca00078e0202 */
[----:B0-----:R-:W-:Y:S01]  /*0620*/  STG.E.128 desc[UR6][R2.64], R8 ;  /* 0x0000000802007986 */ /* 0x001fe2000c101d06 */
[----:B------:R-:W-:Y:S05]  /*0630*/  EXIT ;  /* 0x000000000000794d */ /* 0x000fea0003800000 */
.L_x_0:
[----:B------:R-:W-:-:S00]  /*0640*/  BRA `(.L_x_0) ;  /* 0xfffffffc00fc7947 */ /* 0x000fc0000383ffff */
[----:B------:R-:W-:-:S00]  /*0650*/  NOP ;  /* 0x0000000000007918 */ /* 0x000fc00000000000 */
        /* <DEDUP_REMOVED lines=10> */
.L_x_1:


//--------------------- .nv.shared.triton_poi_fused_17 --------------------------
	.section	.nv.shared.triton_poi_fused_17,"aw",@nobits
	.sectionflags	@""
	.align	16
	.zero		1024


//--------------------- .nv.constant0.triton_poi_fused_17 --------------------------
	.section	.nv.constant0.triton_poi_fused_17,"a",@progbits
	.sectionflags	@""
	.align	4
.nv.constant0.triton_poi_fused_17:
	.zero		552
